	.headerflags	@"EF_CUDA_TEXMODE_UNIFIED EF_CUDA_64BIT_ADDRESS EF_CUDA_ACCELERATORS EF_CUDA_SM90 EF_CUDA_VIRTUAL_SM(EF_CUDA_SM90)"
	.elftype	@"ET_EXEC"


//--------------------- .nv.info                  --------------------------
	.section	.nv.info,"",@"SHT_CUDA_INFO"
	.align	4


	//----- nvinfo : EIATTR_REGCOUNT
	.align		4
        /*0000*/ 	.byte	0x04, 0x2f
        /*0002*/ 	.short	(.L_1 - .L_0)
	.align		4
.L_0:
        /*0004*/ 	.word	index@(triton_poi_fused_add_mul_sub_0)
        /*0008*/ 	.word	0x00000020


	//----- nvinfo : EIATTR_MIN_STACK_SIZE
	.align		4
.L_1:
        /*000c*/ 	.byte	0x04, 0x12
        /*000e*/ 	.short	(.L_3 - .L_2)
	.align		4
.L_2:
        /*0010*/ 	.word	index@(triton_poi_fused_add_mul_sub_0)
        /*0014*/ 	.word	0x00000000


	//----- nvinfo : EIATTR_FRAME_SIZE
	.align		4
.L_3:
        /*0018*/ 	.byte	0x04, 0x11
        /*001a*/ 	.short	(.L_5 - .L_4)
	.align		4
.L_4:
        /*001c*/ 	.word	index@(triton_poi_fused_add_mul_sub_0)
        /*0020*/ 	.word	0x00000000


	//----- nvinfo : EIATTR_MIN_STACK_SIZE
	.align		4
.L_5:
        /*0024*/ 	.byte	0x04, 0x12
        /*0026*/ 	.short	(.L_7 - .L_6)
	.align		4
.L_6:
        /*0028*/ 	.word	index@(triton_poi_fused_add_mul_sub_0)
        /*002c*/ 	.word	0x00000000
.L_7:


//--------------------- .nv.info.triton_poi_fused_add_mul_sub_0 --------------------------
	.section	.nv.info.triton_poi_fused_add_mul_sub_0,"",@"SHT_CUDA_INFO"
	.sectionflags	@""
	.align	4


	//----- nvinfo : EIATTR_CUDA_API_VERSION
	.align		4
        /*0000*/ 	.byte	0x04, 0x37
        /*0002*/ 	.short	(.L_9 - .L_8)
.L_8:
        /*0004*/ 	.word	0x0000007c


	//----- nvinfo : EIATTR_KPARAM_INFO
	.align		4
.L_9:
        /*0008*/ 	.byte	0x04, 0x17
        /*000a*/ 	.short	(.L_11 - .L_10)
.L_10:
        /*000c*/ 	.word	0x00000000
        /*0010*/ 	.short	0x000a
        /*0012*/ 	.short	0x0050
        /*0014*/ 	.byte	0x00, 0xf0, 0x11, 0x00


	//----- nvinfo : EIATTR_KPARAM_INFO
	.align		4
.L_11:
        /*0018*/ 	.byte	0x04, 0x17
        /*001a*/ 	.short	(.L_13 - .L_12)
.L_12:
        /*001c*/ 	.word	0x00000000
        /*0020*/ 	.short	0x0009
        /*0022*/ 	.short	0x0048
        /*0024*/ 	.byte	0x00, 0xf4, 0x21, 0x00


	//----- nvinfo : EIATTR_KPARAM_INFO
	.align		4
.L_13:
        /*0028*/ 	.byte	0x04, 0x17
        /*002a*/ 	.short	(.L_15 - .L_14)
.L_14:
        /*002c*/ 	.word	0x00000000
        /*0030*/ 	.short	0x0008
        /*0032*/ 	.short	0x0040
        /*0034*/ 	.byte	0x00, 0xf4, 0x21, 0x00


	//----- nvinfo : EIATTR_KPARAM_INFO
	.align		4
.L_15:
        /*0038*/ 	.byte	0x04, 0x17
        /*003a*/ 	.short	(.L_17 - .L_16)
.L_16:
        /*003c*/ 	.word	0x00000000
        /*0040*/ 	.short	0x0007
        /*0042*/ 	.short	0x0038
        /*0044*/ 	.byte	0x00, 0xf4, 0x21, 0x00


	//----- nvinfo : EIATTR_KPARAM_INFO
	.align		4
.L_17:
        /*0048*/ 	.byte	0x04, 0x17
        /*004a*/ 	.short	(.L_19 - .L_18)
.L_18:
        /*004c*/ 	.word	0x00000000
        /*0050*/ 	.short	0x0006
        /*0052*/ 	.short	0x0030
        /*0054*/ 	.byte	0x00, 0xf4, 0x21, 0x00


	//----- nvinfo : EIATTR_KPARAM_INFO
	.align		4
.L_19:
        /*0058*/ 	.byte	0x04, 0x17
        /*005a*/ 	.short	(.L_21 - .L_20)
.L_20:
        /*005c*/ 	.word	0x00000000
        /*0060*/ 	.short	0x0005
        /*0062*/ 	.short	0x0028
        /*0064*/ 	.byte	0x00, 0xf4, 0x21, 0x00


	//----- nvinfo : EIATTR_KPARAM_INFO
	.align		4
.L_21:
        /*0068*/ 	.byte	0x04, 0x17
        /*006a*/ 	.short	(.L_23 - .L_22)
.L_22:
        /*006c*/ 	.word	0x00000000
        /*0070*/ 	.short	0x0004
        /*0072*/ 	.short	0x0020
        /*0074*/ 	.byte	0x00, 0xf4, 0x21, 0x00


	//----- nvinfo : EIATTR_KPARAM_INFO
	.align		4
.L_23:
        /*0078*/ 	.byte	0x04, 0x17
        /*007a*/ 	.short	(.L_25 - .L_24)
.L_24:
        /*007c*/ 	.word	0x00000000
        /*0080*/ 	.short	0x0003
        /*0082*/ 	.short	0x0018
        /*0084*/ 	.byte	0x00, 0xf4, 0x21, 0x00


	//----- nvinfo : EIATTR_KPARAM_INFO
	.align		4
.L_25:
        /*0088*/ 	.byte	0x04, 0x17
        /*008a*/ 	.short	(.L_27 - .L_26)
.L_26:
        /*008c*/ 	.word	0x00000000
        /*0090*/ 	.short	0x0002
        /*0092*/ 	.short	0x0010
        /*0094*/ 	.byte	0x00, 0xf4, 0x21, 0x00


	//----- nvinfo : EIATTR_KPARAM_INFO
	.align		4
.L_27:
        /*0098*/ 	.byte	0x04, 0x17
        /*009a*/ 	.short	(.L_29 - .L_28)
.L_28:
        /*009c*/ 	.word	0x00000000
        /*00a0*/ 	.short	0x0001
        /*00a2*/ 	.short	0x0008
        /*00a4*/ 	.byte	0x00, 0xf4, 0x21, 0x00


	//----- nvinfo : EIATTR_KPARAM_INFO
	.align		4
.L_29:
        /*00a8*/ 	.byte	0x04, 0x17
        /*00aa*/ 	.short	(.L_31 - .L_30)
.L_30:
        /*00ac*/ 	.word	0x00000000
        /*00b0*/ 	.short	0x0000
        /*00b2*/ 	.short	0x0000
        /*00b4*/ 	.byte	0x00, 0xf4, 0x21, 0x00


	//----- nvinfo : EIATTR_SPARSE_MMA_MASK
	.align		4
.L_31:
        /*00b8*/ 	.byte	0x03, 0x50
        /*00ba*/ 	.short	0x0000


	//----- nvinfo : EIATTR_MAXREG_COUNT
	.align		4
        /*00bc*/ 	.byte	0x03, 0x1b
        /*00be*/ 	.short	0x00ff


	//----- nvinfo : EIATTR_EXIT_INSTR_OFFSETS
	.align		4
        /*00c0*/ 	.byte	0x04, 0x1c
        /*00c2*/ 	.short	(.L_33 - .L_32)


	//   ....[0]....
.L_32:
        /*00c4*/ 	.word	0x00000a50


	//   ....[1]....
        /*00c8*/ 	.word	0x00000a70


	//----- nvinfo : EIATTR_REQNTID
	.align		4
.L_33:
        /*00cc*/ 	.byte	0x04, 0x10
        /*00ce*/ 	.short	(.L_35 - .L_34)
.L_34:
        /*00d0*/ 	.word	0x00000080
        /*00d4*/ 	.word	0x00000001
        /*00d8*/ 	.word	0x00000001


	//----- nvinfo : EIATTR_CBANK_PARAM_SIZE
	.align		4
.L_35:
        /*00dc*/ 	.byte	0x03, 0x19
        /*00de*/ 	.short	0x0054


	//----- nvinfo : EIATTR_PARAM_CBANK
	.align		4
        /*00e0*/ 	.byte	0x04, 0x0a
        /*00e2*/ 	.short	(.L_37 - .L_36)
	.align		4
.L_36:
        /*00e4*/ 	.word	index@(.nv.constant0.triton_poi_fused_add_mul_sub_0)
        /*00e8*/ 	.short	0x0210
        /*00ea*/ 	.short	0x0054


	//----- nvinfo : EIATTR_SW_WAR
	.align		4
.L_37:
        /*00ec*/ 	.byte	0x04, 0x36
        /*00ee*/ 	.short	(.L_39 - .L_38)
.L_38:
        /*00f0*/ 	.word	0x00000008
.L_39:


//--------------------- .nv.callgraph             --------------------------
	.section	.nv.callgraph,"",@"SHT_CUDA_CALLGRAPH"
	.align	4
	.sectionentsize	8
	.align		4
        /*0000*/ 	.word	0x00000000
	.align		4
        /*0004*/ 	.word	0xffffffff
	.align		4
        /*0008*/ 	.word	0x00000000
	.align		4
        /*000c*/ 	.word	0xfffffffe
	.align		4
        /*0010*/ 	.word	0x00000000
	.align		4
        /*0014*/ 	.word	0xfffffffd
	.align		4
        /*0018*/ 	.word	0x00000000
	.align		4
        /*001c*/ 	.word	0xfffffffc


//--------------------- .text.triton_poi_fused_add_mul_sub_0 --------------------------
	.section	.text.triton_poi_fused_add_mul_sub_0,"ax",@progbits
	.align	128
        .global         triton_poi_fused_add_mul_sub_0
        .type           triton_poi_fused_add_mul_sub_0,@function
        .size           triton_poi_fused_add_mul_sub_0,(.L_x_1 - triton_poi_fused_add_mul_sub_0)
        .other          triton_poi_fused_add_mul_sub_0,@"STO_CUDA_ENTRY STV_DEFAULT"
triton_poi_fused_add_mul_sub_0:
.text.triton_poi_fused_add_mul_sub_0:
[----:B------:R-:W0:Y:S01]  /*0000*/  LDC R1, c[0x0][0x28] ;  /* 0x00000a00ff017b82 */ /* 0x000e220000000800 */
[----:B------:R-:W1:Y:S07]  /*0010*/  S2R R0, SR_TID.X ;  /* 0x0000000000007919 */ /* 0x000e6e0000002100 */
[----:B------:R-:W2:Y:S01]  /*0020*/  LDC.64 R16, c[0x0][0x210] ;  /* 0x00008400ff107b82 */ /* 0x000ea20000000a00 */
[----:B------:R-:W-:Y:S01]  /*0030*/  CS2R R28, SRZ ;  /* 0x00000000001c7805 */ /* 0x000fe2000001ff00 */
[----:B------:R-:W-:Y:S01]  /*0040*/  ULDC.64 UR4, c[0x0][0x208] ;  /* 0x0000820000047ab9 */ /* 0x000fe20000000a00 */
[----:B------:R-:W3:Y:S01]  /*0050*/  S2R R3, SR_CTAID.X ;  /* 0x0000000000037919 */ /* 0x000ee20000002500 */
[----:B------:R-:W-:-:S02]  /*0060*/  CS2R R22, SRZ ;  /* 0x0000000000167805 */ /* 0x000fc4000001ff00 */
[----:B------:R-:W-:Y:S02]  /*0070*/  CS2R R20, SRZ ;  /* 0x0000000000147805 */ /* 0x000fe4000001ff00 */
[----:B------:R-:W4:Y:S01]  /*0080*/  LDC.64 R10, c[0x0][0x218] ;  /* 0x00008600ff0a7b82 */ /* 0x000f220000000a00 */
[----:B-1----:R-:W-:-:S04]  /*0090*/  SHF.L.U32 R0, R0, 0x1, RZ ;  /* 0x0000000100007819 */ /* 0x002fc800000006ff */
[----:B------:R-:W-:-:S04]  /*00a0*/  LOP3.LUT R0, R0, 0xfe, RZ, 0xc0, !PT ;  /* 0x000000fe00007812 */ /* 0x000fc800078ec0ff */
[----:B---3--:R-:W-:-:S04]  /*00b0*/  LEA R0, R3, R0, 0x8 ;  /* 0x0000000003007211 */ /* 0x008fc800078e40ff */
[----:B------:R-:W-:Y:S01]  /*00c0*/  IADD3 R3, R0, 0x1, RZ ;  /* 0x0000000100037810 */ /* 0x000fe20007ffe0ff */
[C---:B------:R-:W-:Y:S01]  /*00d0*/  IMAD.HI R2, R0.reuse, 0x2aaaaaab, RZ ;  /* 0x2aaaaaab00027827 */ /* 0x040fe200078e02ff */
[C---:B------:R-:W-:Y:S02]  /*00e0*/  ISETP.GE.AND P0, PT, R0.reuse, 0xc0, PT ;  /* 0x000000c00000780c */ /* 0x040fe40003f06270 */
[----:B------:R-:W-:Y:S01]  /*00f0*/  SHF.L.U32 R25, R0, 0x1, RZ ;  /* 0x0000000100197819 */ /* 0x000fe200000006ff */
[----:B------:R-:W-:Y:S01]  /*0100*/  IMAD.HI R4, R3, 0x55555556, RZ ;  /* 0x5555555603047827 */ /* 0x000fe200078e02ff */
[----:B------:R-:W-:-:S04]  /*0110*/  SHF.R.U32.HI R5, RZ, 0x1, R2 ;  /* 0x00000001ff057819 */ /* 0x000fc80000011602 */
[----:B------:R-:W-:Y:S01]  /*0120*/  LEA.HI R6, R2, R5, RZ, 0x1 ;  /* 0x0000000502067211 */ /* 0x000fe200078f08ff */
[----:B------:R-:W-:Y:S01]  /*0130*/  IMAD.HI R2, R0, 0x55555556, RZ ;  /* 0x5555555600027827 */ /* 0x000fe200078e02ff */
[----:B------:R-:W-:-:S03]  /*0140*/  LEA.HI R4, R4, R4, RZ, 0x1 ;  /* 0x0000000404047211 */ /* 0x000fc600078f08ff */
[----:B------:R-:W-:Y:S01]  /*0150*/  IMAD R6, R6, 0x18, RZ ;  /* 0x0000001806067824 */ /* 0x000fe200078e02ff */
[----:B------:R-:W-:Y:S01]  /*0160*/  LEA.HI R5, R2, R2, RZ, 0x1 ;  /* 0x0000000202057211 */ /* 0x000fe200078f08ff */
[----:B------:R-:W-:Y:S01]  /*0170*/  IMAD R9, R4, -0x3, R3 ;  /* 0xfffffffd04097824 */ /* 0x000fe200078e0203 */
[----:B------:R-:W-:-:S03]  /*0180*/  SHF.L.U32 R3, R3, 0x1, RZ ;  /* 0x0000000103037819 */ /* 0x000fc600000006ff */
[----:B------:R-:W-:Y:S01]  /*0190*/  IMAD R7, R5, -0x3, R0 ;  /* 0xfffffffd05077824 */ /* 0x000fe200078e0200 */
[----:B------:R-:W-:Y:S01]  /*01a0*/  LEA R9, R9, R6, 0x1 ;  /* 0x0000000609097211 */ /* 0x000fe200078e08ff */
[----:B--2---:R-:W-:-:S03]  /*01b0*/  IMAD.WIDE R4, R25, 0x4, R16 ;  /* 0x0000000419047825 */ /* 0x004fc600078e0210 */
[----:B------:R-:W-:Y:S01]  /*01c0*/  LEA R7, R7, R6, 0x1 ;  /* 0x0000000607077211 */ /* 0x000fe200078e08ff */
[----:B------:R-:W-:Y:S01]  /*01d0*/  IMAD.WIDE R14, R3, 0x4, R16 ;  /* 0x00000004030e7825 */ /* 0x000fe200078e0210 */
[----:B------:R1:W2:Y:S02]  /*01e0*/  @!P0 LDG.E.EL R29, desc[UR4][R4.64] ;  /* 0x00000004041d8981 */ /* 0x0002a4000c2e1900 */
[----:B------:R-:W-:Y:S01]  /*01f0*/  IADD3 R6, R7, 0x6, RZ ;  /* 0x0000000607067810 */ /* 0x000fe20007ffe0ff */
[--C-:B----4-:R-:W-:Y:S01]  /*0200*/  IMAD.WIDE R12, R7, 0x4, R10.reuse ;  /* 0x00000004070c7825 */ /* 0x110fe200078e020a */
[----:B------:R-:W-:Y:S01]  /*0210*/  CS2R R18, SRZ ;  /* 0x0000000000127805 */ /* 0x000fe2000001ff00 */
[----:B------:R-:W3:Y:S02]  /*0220*/  @!P0 LDG.E.EL R23, desc[UR4][R14.64] ;  /* 0x000000040e178981 */ /* 0x000ee4000c2e1900 */
[--C-:B------:R-:W-:Y:S02]  /*0230*/  IMAD.WIDE R2, R3, 0x4, R10.reuse ;  /* 0x0000000403027825 */ /* 0x100fe400078e020a */
[----:B------:R4:W5:Y:S02]  /*0240*/  @!P0 LDG.E.EL R28, desc[UR4][R12.64+0x4] ;  /* 0x000004040c1c8981 */ /* 0x000964000c2e1900 */
[----:B-1----:R-:W-:-:S02]  /*0250*/  IMAD.WIDE R4, R9, 0x4, R10 ;  /* 0x0000000409047825 */ /* 0x002fc400078e020a */
[----:B------:R1:W5:Y:S02]  /*0260*/  @!P0 LDG.E.EL R22, desc[UR4][R2.64+0x4] ;  /* 0x0000040402168981 */ /* 0x000364000c2e1900 */
[----:B------:R-:W-:Y:S02]  /*0270*/  IMAD.WIDE R24, R25, 0x4, R10 ;  /* 0x0000000419187825 */ /* 0x000fe400078e020a */
[----:B------:R1:W5:Y:S02]  /*0280*/  @!P0 LDG.E.EL R19, desc[UR4][R4.64+0x4] ;  /* 0x0000040404138981 */ /* 0x000364000c2e1900 */
[--C-:B----4-:R-:W-:Y:S01]  /*0290*/  IMAD.WIDE R12, R6, 0x4, R16.reuse ;  /* 0x00000004060c7825 */ /* 0x110fe200078e0210 */
[----:B------:R-:W-:Y:S01]  /*02a0*/  IADD3 R6, R7, 0xc, RZ ;  /* 0x0000000c07067810 */ /* 0x000fe20007ffe0ff */
[----:B------:R4:W5:Y:S01]  /*02b0*/  @!P0 LDG.E.EL R21, desc[UR4][R24.64+0x4] ;  /* 0x0000040418158981 */ /* 0x000962000c2e1900 */
[----:B-1----:R-:W-:Y:S01]  /*02c0*/  CS2R R2, SRZ ;  /* 0x0000000000027805 */ /* 0x002fe2000001ff00 */
[----:B------:R-:W-:-:S04]  /*02d0*/  IMAD.WIDE R26, R7, 0x4, R16 ;  /* 0x00000004071a7825 */ /* 0x000fc800078e0210 */
[--C-:B0-----:R-:W-:Y:S01]  /*02e0*/  IMAD.WIDE R4, R6, 0x4, R16.reuse ;  /* 0x0000000406047825 */ /* 0x101fe200078e0210 */
[----:B------:R-:W5:Y:S03]  /*02f0*/  @!P0 LDG.E.EL R18, desc[UR4][R26.64] ;  /* 0x000000041a128981 */ /* 0x000f66000c2e1900 */
[--C-:B------:R-:W-:Y:S01]  /*0300*/  IMAD.WIDE R14, R9, 0x4, R16.reuse ;  /* 0x00000004090e7825 */ /* 0x100fe200078e0210 */
[----:B----4-:R-:W-:Y:S01]  /*0310*/  CS2R R24, SRZ ;  /* 0x0000000000187805 */ /* 0x010fe2000001ff00 */
[----:B------:R0:W4:Y:S01]  /*0320*/  @!P0 LDG.E.EL R2, desc[UR4][R4.64] ;  /* 0x0000000404028981 */ /* 0x000122000c2e1900 */
[----:B------:R-:W-:Y:S02]  /*0330*/  IADD3 R8, R9, 0x6, RZ ;  /* 0x0000000609087810 */ /* 0x000fe40007ffe0ff */
[----:B------:R-:W-:Y:S01]  /*0340*/  IADD3 R6, R7, 0x12, RZ ;  /* 0x0000001207067810 */ /* 0x000fe20007ffe0ff */
[----:B------:R-:W4:Y:S04]  /*0350*/  @!P0 LDG.E.EL R20, desc[UR4][R14.64] ;  /* 0x000000040e148981 */ /* 0x000f28000c2e1900 */
[----:B------:R1:W4:Y:S01]  /*0360*/  @!P0 LDG.E.EL R25, desc[UR4][R12.64] ;  /* 0x000000040c198981 */ /* 0x000322000c2e1900 */
[----:B0-----:R-:W-:Y:S01]  /*0370*/  HFMA2.MMA R4, -RZ, RZ, 0, 0 ;  /* 0x00000000ff047435 */ /* 0x001fe200000001ff */
[----:B------:R-:W-:Y:S01]  /*0380*/  IMAD.WIDE R26, R8, 0x4, R16 ;  /* 0x00000004081a7825 */ /* 0x000fe200078e0210 */
[----:B------:R-:W-:-:S04]  /*0390*/  IADD3 R8, R9, 0xc, RZ ;  /* 0x0000000c09087810 */ /* 0x000fc80007ffe0ff */
[----:B------:R0:W4:Y:S01]  /*03a0*/  @!P0 LDG.E.EL R24, desc[UR4][R26.64] ;  /* 0x000000041a188981 */ /* 0x000122000c2e1900 */
[----:B-1----:R-:W-:Y:S01]  /*03b0*/  IMAD.WIDE R12, R6, 0x4, R16 ;  /* 0x00000004060c7825 */ /* 0x002fe200078e0210 */
[----:B------:R-:W-:-:S03]  /*03c0*/  IADD3 R6, R7, 0x7, RZ ;  /* 0x0000000707067810 */ /* 0x000fc60007ffe0ff */
[----:B------:R-:W-:Y:S01]  /*03d0*/  IMAD.WIDE R14, R8, 0x4, R16 ;  /* 0x00000004080e7825 */ /* 0x000fe200078e0210 */
[----:B------:R1:W4:Y:S01]  /*03e0*/  @!P0 LDG.E.EL R4, desc[UR4][R12.64] ;  /* 0x000000040c048981 */ /* 0x000322000c2e1900 */
[----:B0-----:R-:W-:-:S03]  /*03f0*/  CS2R R26, SRZ ;  /* 0x00000000001a7805 */ /* 0x001fc6000001ff00 */
[----:B------:R0:W4:Y:S01]  /*0400*/  @!P0 LDG.E.EL R3, desc[UR4][R14.64] ;  /* 0x000000040e038981 */ /* 0x000122000c2e1900 */
[----:B-1----:R-:W-:Y:S01]  /*0410*/  IMAD.WIDE R12, R6, 0x4, R10 ;  /* 0x00000004060c7825 */ /* 0x002fe200078e020a */
[----:B------:R-:W-:-:S04]  /*0420*/  IADD3 R6, R9, 0x7, RZ ;  /* 0x0000000709067810 */ /* 0x000fc80007ffe0ff */
[----:B------:R1:W4:Y:S01]  /*0430*/  @!P0 LDG.E.EL R27, desc[UR4][R12.64] ;  /* 0x000000040c1b8981 */ /* 0x000322000c2e1900 */
[----:B0-----:R-:W-:Y:S01]  /*0440*/  IMAD.WIDE R14, R6, 0x4, R10 ;  /* 0x00000004060e7825 */ /* 0x001fe200078e020a */
[----:B------:R-:W-:Y:S01]  /*0450*/  IADD3 R8, R7, 0xd, RZ ;  /* 0x0000000d07087810 */ /* 0x000fe20007ffe0ff */
[----:B------:R-:W-:-:S03]  /*0460*/  HFMA2.MMA R6, -RZ, RZ, 0, 0 ;  /* 0x00000000ff067435 */ /* 0x000fc600000001ff */
[----:B------:R0:W4:Y:S01]  /*0470*/  @!P0 LDG.E.EL R26, desc[UR4][R14.64] ;  /* 0x000000040e1a8981 */ /* 0x000122000c2e1900 */
[----:B------:R-:W-:Y:S01]  /*0480*/  IADD3 R5, R9, 0x12, RZ ;  /* 0x0000001209057810 */ /* 0x000fe20007ffe0ff */
[----:B-1----:R-:W-:Y:S01]  /*0490*/  IMAD.WIDE R12, R8, 0x4, R10 ;  /* 0x00000004080c7825 */ /* 0x002fe200078e020a */
[----:B------:R-:W-:-:S03]  /*04a0*/  IADD3 R8, R7, 0x13, RZ ;  /* 0x0000001307087810 */ /* 0x000fc60007ffe0ff */
[----:B------:R-:W-:Y:S01]  /*04b0*/  IMAD.WIDE R16, R5, 0x4, R16 ;  /* 0x0000000405107825 */ /* 0x000fe200078e0210 */
[----:B------:R1:W4:Y:S01]  /*04c0*/  @!P0 LDG.E.EL R6, desc[UR4][R12.64] ;  /* 0x000000040c068981 */ /* 0x000322000c2e1900 */
[----:B------:R-:W-:Y:S02]  /*04d0*/  MOV R5, RZ ;  /* 0x000000ff00057202 */ /* 0x000fe40000000f00 */
[----:B0-----:R-:W-:-:S04]  /*04e0*/  IADD3 R15, R9, 0xd, RZ ;  /* 0x0000000d090f7810 */ /* 0x001fc80007ffe0ff */
[----:B------:R0:W4:Y:S01]  /*04f0*/  @!P0 LDG.E.EL R5, desc[UR4][R16.64] ;  /* 0x0000000410058981 */ /* 0x000122000c2e1900 */
[----:B-1----:R-:W-:Y:S01]  /*0500*/  IMAD.WIDE R12, R8, 0x4, R10 ;  /* 0x00000004080c7825 */ /* 0x002fe200078e020a */
[----:B------:R-:W-:-:S03]  /*0510*/  HFMA2.MMA R8, -RZ, RZ, 0, 0 ;  /* 0x00000000ff087435 */ /* 0x000fc600000001ff */
[----:B------:R-:W-:Y:S01]  /*0520*/  IMAD.WIDE R14, R15, 0x4, R10 ;  /* 0x000000040f0e7825 */ /* 0x000fe200078e020a */
[----:B0-----:R-:W-:Y:S02]  /*0530*/  IADD3 R17, R9, 0x13, RZ ;  /* 0x0000001309117810 */ /* 0x001fe40007ffe0ff */
[----:B------:R-:W-:-:S04]  /*0540*/  MOV R7, RZ ;  /* 0x000000ff00077202 */ /* 0x000fc80000000f00 */
[----:B------:R-:W4:Y:S01]  /*0550*/  @!P0 LDG.E.EL R8, desc[UR4][R14.64] ;  /* 0x000000040e088981 */ /* 0x000f22000c2e1900 */
[----:B------:R-:W-:Y:S01]  /*0560*/  MOV R9, RZ ;  /* 0x000000ff00097202 */ /* 0x000fe20000000f00 */
[----:B------:R-:W-:Y:S02]  /*0570*/  IMAD.WIDE R16, R17, 0x4, R10 ;  /* 0x0000000411107825 */ /* 0x000fe400078e020a */
[----:B------:R0:W4:Y:S04]  /*0580*/  @!P0 LDG.E.EL R7, desc[UR4][R12.64] ;  /* 0x000000040c078981 */ /* 0x000128000c2e1900 */
[----:B------:R1:W4:Y:S01]  /*0590*/  @!P0 LDG.E.EL R9, desc[UR4][R16.64] ;  /* 0x0000000410098981 */ /* 0x000322000c2e1900 */
[----:B0-----:R-:W0:Y:S08]  /*05a0*/  LDC.64 R12, c[0x0][0x220] ;  /* 0x00008800ff0c7b82 */ /* 0x001e300000000a00 */
[----:B-1----:R-:W1:Y:S01]  /*05b0*/  LDC.64 R16, c[0x0][0x228] ;  /* 0x00008a00ff107b82 */ /* 0x002e620000000a00 */
[----:B0-----:R-:W-:Y:S01]  /*05c0*/  IMAD.WIDE R12, R0, 0x4, R12 ;  /* 0x00000004000c7825 */ /* 0x001fe200078e020c */
[----:B--2---:R-:W-:-:S02]  /*05d0*/  SEL R10, R29, RZ, !P0 ;  /* 0x000000ff1d0a7207 */ /* 0x004fc40004000000 */
[----:B---3--:R-:W-:Y:S02]  /*05e0*/  SEL R23, R23, RZ, !P0 ;  /* 0x000000ff17177207 */ /* 0x008fe40004000000 */
[----:B-----5:R-:W-:Y:S02]  /*05f0*/  SEL R28, R28, RZ, !P0 ;  /* 0x000000ff1c1c7207 */ /* 0x020fe40004000000 */
[----:B------:R-:W-:Y:S02]  /*0600*/  SEL R22, R22, RZ, !P0 ;  /* 0x000000ff16167207 */ /* 0x000fe40004000000 */
[----:B------:R-:W-:Y:S02]  /*0610*/  SEL R19, R19, RZ, !P0 ;  /* 0x000000ff13137207 */ /* 0x000fe40004000000 */
[----:B------:R-:W-:-:S03]  /*0620*/  SEL R11, R21, RZ, !P0 ;  /* 0x000000ff150b7207 */ /* 0x000fc60004000000 */
[----:B------:R-:W-:Y:S02]  /*0630*/  FMUL R21, R19, R22 ;  /* 0x0000001613157220 */ /* 0x000fe40000400000 */
[----:B------:R-:W-:Y:S01]  /*0640*/  FMUL R15, R28, R11 ;  /* 0x0000000b1c0f7220 */ /* 0x000fe20000400000 */
[----:B------:R-:W-:Y:S02]  /*0650*/  SEL R18, R18, RZ, !P0 ;  /* 0x000000ff12127207 */ /* 0x000fe40004000000 */
[----:B----4-:R-:W-:-:S03]  /*0660*/  SEL R14, R20, RZ, !P0 ;  /* 0x000000ff140e7207 */ /* 0x010fc60004000000 */
[----:B------:R-:W-:Y:S02]  /*0670*/  FFMA R20, R18, R10, R15 ;  /* 0x0000000a12147223 */ /* 0x000fe4000000000f */
[----:B------:R-:W-:Y:S01]  /*0680*/  FFMA R21, R14, R23, R21 ;  /* 0x000000170e157223 */ /* 0x000fe20000000015 */
[----:B------:R-:W-:Y:S01]  /*0690*/  FMUL R15, R18, R11 ;  /* 0x0000000b120f7220 */ /* 0x000fe20000400000 */
[----:B------:R-:W-:-:S03]  /*06a0*/  FMUL R14, R14, R22 ;  /* 0x000000160e0e7220 */ /* 0x000fc60000400000 */
[----:B------:R0:W-:Y:S01]  /*06b0*/  @!P0 STG.E.64 desc[UR4][R12.64], R20 ;  /* 0x000000140c008986 */ /* 0x0001e2000c101b04 */
[----:B------:R-:W-:Y:S01]  /*06c0*/  FFMA R18, R10, R28, -R15 ;  /* 0x0000001c0a127223 */ /* 0x000fe2000000080f */
[----:B------:R-:W-:Y:S02]  /*06d0*/  FFMA R19, R23, R19, -R14 ;  /* 0x0000001317137223 */ /* 0x000fe4000000080e */
[----:B------:R-:W2:Y:S08]  /*06e0*/  LDC.64 R14, c[0x0][0x238] ;  /* 0x00008e00ff0e7b82 */ /* 0x000eb00000000a00 */
[----:B0-----:R-:W0:Y:S01]  /*06f0*/  LDC.64 R12, c[0x0][0x230] ;  /* 0x00008c00ff0c7b82 */ /* 0x001e220000000a00 */
[----:B-1----:R-:W-:Y:S01]  /*0700*/  IMAD.WIDE R28, R0, 0x4, R16 ;  /* 0x00000004001c7825 */ /* 0x002fe200078e0210 */
[----:B------:R-:W-:-:S02]  /*0710*/  SEL R16, R25, RZ, !P0 ;  /* 0x000000ff19107207 */ /* 0x000fc40004000000 */
[----:B------:R-:W-:Y:S02]  /*0720*/  SEL R25, R24, RZ, !P0 ;  /* 0x000000ff18197207 */ /* 0x000fe40004000000 */
[----:B------:R-:W-:Y:S02]  /*0730*/  SEL R27, R27, RZ, !P0 ;  /* 0x000000ff1b1b7207 */ /* 0x000fe40004000000 */
[----:B------:R-:W-:-:S03]  /*0740*/  SEL R26, R26, RZ, !P0 ;  /* 0x000000ff1a1a7207 */ /* 0x000fc60004000000 */
[C---:B------:R-:W-:Y:S01]  /*0750*/  FMUL R17, R11.reuse, R27 ;  /* 0x0000001b0b117220 */ /* 0x040fe20000400000 */
[----:B------:R-:W-:Y:S01]  /*0760*/  FMUL R21, R11, R16 ;  /* 0x000000100b157220 */ /* 0x000fe20000400000 */
[----:B------:R-:W-:Y:S02]  /*0770*/  FMUL R24, R22, R26 ;  /* 0x0000001a16187220 */ /* 0x000fe40000400000 */
[----:B------:R-:W-:Y:S02]  /*0780*/  FFMA R16, R10, R16, R17 ;  /* 0x000000100a107223 */ /* 0x000fe40000000011 */
[CC--:B------:R-:W-:Y:S01]  /*0790*/  FFMA R17, R23.reuse, R25.reuse, R24 ;  /* 0x0000001917117223 */ /* 0x0c0fe20000000018 */
[----:B------:R-:W-:Y:S01]  /*07a0*/  FMUL R24, R22, R25 ;  /* 0x0000001916187220 */ /* 0x000fe20000400000 */
[----:B------:R0:W-:Y:S01]  /*07b0*/  @!P0 STG.E.64 desc[UR4][R28.64], R18 ;  /* 0x000000121c008986 */ /* 0x0001e2000c101b04 */
[----:B------:R-:W-:Y:S02]  /*07c0*/  FFMA R20, R10, R27, -R21 ;  /* 0x0000001b0a147223 */ /* 0x000fe40000000815 */
[----:B------:R-:W-:-:S02]  /*07d0*/  FFMA R21, R23, R26, -R24 ;  /* 0x0000001a17157223 */ /* 0x000fc40000000818 */
[----:B------:R-:W1:Y:S01]  /*07e0*/  LDC.64 R26, c[0x0][0x248] ;  /* 0x00009200ff1a7b82 */ /* 0x000e620000000a00 */
[----:B--2---:R-:W-:-:S07]  /*07f0*/  IMAD.WIDE R14, R0, 0x4, R14 ;  /* 0x00000004000e7825 */ /* 0x004fce00078e020e */
[----:B------:R-:W2:Y:S01]  /*0800*/  LDC.64 R24, c[0x0][0x250] ;  /* 0x00009400ff187b82 */ /* 0x000ea20000000a00 */
[----:B0-----:R-:W-:-:S07]  /*0810*/  IMAD.WIDE R18, R0, 0x4, R12 ;  /* 0x0000000400127825 */ /* 0x001fce00078e020c */
[----:B------:R-:W0:Y:S01]  /*0820*/  LDC.64 R12, c[0x0][0x240] ;  /* 0x00009000ff0c7b82 */ /* 0x000e220000000a00 */
[----:B------:R3:W-:Y:S01]  /*0830*/  @!P0 STG.E.64 desc[UR4][R18.64], R16 ;  /* 0x0000001012008986 */ /* 0x0007e2000c101b04 */
[----:B------:R-:W-:-:S03]  /*0840*/  SEL R2, R2, RZ, !P0 ;  /* 0x000000ff02027207 */ /* 0x000fc60004000000 */
[----:B------:R4:W-:Y:S01]  /*0850*/  @!P0 STG.E.64 desc[UR4][R14.64], R20 ;  /* 0x000000140e008986 */ /* 0x0009e2000c101b04 */
[----:B------:R-:W-:Y:S02]  /*0860*/  SEL R8, R8, RZ, !P0 ;  /* 0x000000ff08087207 */ /* 0x000fe40004000000 */
[----:B------:R-:W5:Y:S01]  /*0870*/  LDC.64 R28, c[0x0][0x258] ;  /* 0x00009600ff1c7b82 */ /* 0x000f620000000a00 */
[----:B------:R-:W-:Y:S02]  /*0880*/  SEL R7, R7, RZ, !P0 ;  /* 0x000000ff07077207 */ /* 0x000fe40004000000 */
[----:B---3--:R-:W-:Y:S02]  /*0890*/  SEL R19, R3, RZ, !P0 ;  /* 0x000000ff03137207 */ /* 0x008fe40004000000 */
[----:B----4-:R-:W-:Y:S01]  /*08a0*/  SEL R14, R6, RZ, !P0 ;  /* 0x000000ff060e7207 */ /* 0x010fe20004000000 */
[----:B------:R-:W-:Y:S01]  /*08b0*/  FMUL R15, R11, R2 ;  /* 0x000000020b0f7220 */ /* 0x000fe20000400000 */
[C---:B------:R-:W-:Y:S01]  /*08c0*/  FMUL R6, R22.reuse, R8 ;  /* 0x0000000816067220 */ /* 0x040fe20000400000 */
[----:B------:R-:W-:-:S02]  /*08d0*/  FMUL R17, R22, R19 ;  /* 0x0000001316117220 */ /* 0x000fc40000400000 */
[-C--:B------:R-:W-:Y:S01]  /*08e0*/  FMUL R3, R11, R14.reuse ;  /* 0x0000000e0b037220 */ /* 0x080fe20000400000 */
[----:B------:R-:W-:Y:S01]  /*08f0*/  SEL R9, R9, RZ, !P0 ;  /* 0x000000ff09097207 */ /* 0x000fe20004000000 */
[C---:B------:R-:W-:Y:S01]  /*0900*/  FFMA R14, R10.reuse, R14, -R15 ;  /* 0x0000000e0a0e7223 */ /* 0x040fe2000000080f */
[C---:B------:R-:W-:Y:S01]  /*0910*/  FFMA R15, R23.reuse, R8, -R17 ;  /* 0x00000008170f7223 */ /* 0x040fe20000000811 */
[----:B------:R-:W-:Y:S01]  /*0920*/  FFMA R2, R10, R2, R3 ;  /* 0x000000020a027223 */ /* 0x000fe20000000003 */
[----:B------:R-:W-:Y:S01]  /*0930*/  FFMA R3, R23, R19, R6 ;  /* 0x0000001317037223 */ /* 0x000fe20000000006 */
[----:B------:R-:W-:Y:S02]  /*0940*/  SEL R6, R4, RZ, !P0 ;  /* 0x000000ff04067207 */ /* 0x000fe40004000000 */
[----:B------:R-:W-:Y:S01]  /*0950*/  SEL R8, R5, RZ, !P0 ;  /* 0x000000ff05087207 */ /* 0x000fe20004000000 */
[----:B------:R-:W-:Y:S01]  /*0960*/  FMUL R5, R11, R7 ;  /* 0x000000070b057220 */ /* 0x000fe20000400000 */
[----:B------:R-:W-:Y:S01]  /*0970*/  FMUL R16, R22, R9 ;  /* 0x0000000916107220 */ /* 0x000fe20000400000 */
[----:B0-----:R-:W-:-:S04]  /*0980*/  IMAD.WIDE R12, R0, 0x4, R12 ;  /* 0x00000004000c7825 */ /* 0x001fc800078e020c */
[----:B------:R-:W-:Y:S01]  /*0990*/  FFMA R4, R10, R6, R5 ;  /* 0x000000060a047223 */ /* 0x000fe20000000005 */
[----:B------:R-:W-:Y:S01]  /*09a0*/  FFMA R5, R23, R8, R16 ;  /* 0x0000000817057223 */ /* 0x000fe20000000010 */
[----:B-1----:R-:W-:-:S04]  /*09b0*/  IMAD.WIDE R26, R0, 0x4, R26 ;  /* 0x00000004001a7825 */ /* 0x002fc800078e021a */
[----:B------:R-:W-:Y:S01]  /*09c0*/  FMUL R11, R11, R6 ;  /* 0x000000060b0b7220 */ /* 0x000fe20000400000 */
[----:B--2---:R-:W-:Y:S01]  /*09d0*/  IMAD.WIDE R24, R0, 0x4, R24 ;  /* 0x0000000400187825 */ /* 0x004fe200078e0218 */
[----:B------:R0:W-:Y:S03]  /*09e0*/  @!P0 STG.E.64 desc[UR4][R12.64], R2 ;  /* 0x000000020c008986 */ /* 0x0001e6000c101b04 */
[----:B------:R-:W-:Y:S01]  /*09f0*/  FMUL R8, R22, R8 ;  /* 0x0000000816087220 */ /* 0x000fe20000400000 */
[----:B------:R0:W-:Y:S01]  /*0a00*/  @!P0 STG.E.64 desc[UR4][R26.64], R14 ;  /* 0x0000000e1a008986 */ /* 0x0001e2000c101b04 */
[----:B------:R-:W-:-:S03]  /*0a10*/  FFMA R10, R10, R7, -R11 ;  /* 0x000000070a0a7223 */ /* 0x000fc6000000080b */
[----:B------:R0:W-:Y:S01]  /*0a20*/  @!P0 STG.E.64 desc[UR4][R24.64], R4 ;  /* 0x0000000418008986 */ /* 0x0001e2000c101b04 */
[----:B-----5:R-:W-:-:S04]  /*0a30*/  IMAD.WIDE R28, R0, 0x4, R28 ;  /* 0x00000004001c7825 */ /* 0x020fc800078e021c */
[----:B------:R-:W-:Y:S01]  /*0a40*/  FFMA R11, R23, R9, -R8 ;  /* 0x00000009170b7223 */ /* 0x000fe20000000808 */
[----:B0-----:R-:W-:Y:S06]  /*0a50*/  @P0 EXIT ;  /* 0x000000000000094d */ /* 0x001fec0003800000 */
[----:B------:R-:W-:Y:S01]  /*0a60*/  STG.E.64 desc[UR4][R28.64], R10 ;  /* 0x0000000a1c007986 */ /* 0x000fe2000c101b04 */
[----:B------:R-:W-:Y:S05]  /*0a70*/  EXIT ;  /* 0x000000000000794d */ /* 0x000fea0003800000 */
.L_x_0:
[----:B------:R-:W-:-:S00]  /*0a80*/  BRA `(.L_x_0) ;  /* 0xfffffffc00fc7947 */ /* 0x000fc0000383ffff */
[----:B------:R-:W-:-:S00]  /*0a90*/  NOP ;  /* 0x0000000000007918 */ /* 0x000fc00000000000 */
        /* <DEDUP_REMOVED lines=14> */
.L_x_1:


//--------------------- .nv.constant0.triton_poi_fused_add_mul_sub_0 --------------------------
	.section	.nv.constant0.triton_poi_fused_add_mul_sub_0,"a",@progbits
	.sectionflags	@""
	.align	4
.nv.constant0.triton_poi_fused_add_mul_sub_0:
	.zero		612
